//
// Generated by NVIDIA NVVM Compiler
//
// Compiler Build ID: CL-36424714
// Cuda compilation tools, release 13.0, V13.0.88
// Based on NVVM 20.0.0
//

.version 9.0
.target sm_100
.address_size 64

	// .globl	_Z12matMulKernelPdiiS_iS_

.visible .entry _Z12matMulKernelPdiiS_iS_(
	.param .u64 .ptr .align 1 _Z12matMulKernelPdiiS_iS__param_0,
	.param .u32 _Z12matMulKernelPdiiS_iS__param_1,
	.param .u32 _Z12matMulKernelPdiiS_iS__param_2,
	.param .u64 .ptr .align 1 _Z12matMulKernelPdiiS_iS__param_3,
	.param .u32 _Z12matMulKernelPdiiS_iS__param_4,
	.param .u64 .ptr .align 1 _Z12matMulKernelPdiiS_iS__param_5
)
{
	.reg .pred 	%p<13>;
	.reg .b32 	%r<41>;
	.reg .b64 	%rd<53>;
	.reg .b64 	%fd<68>;

	ld.param.u64 	%rd7, [_Z12matMulKernelPdiiS_iS__param_0];
	ld.param.u32 	%r20, [_Z12matMulKernelPdiiS_iS__param_1];
	ld.param.u32 	%r18, [_Z12matMulKernelPdiiS_iS__param_2];
	ld.param.u64 	%rd8, [_Z12matMulKernelPdiiS_iS__param_3];
	ld.param.u32 	%r19, [_Z12matMulKernelPdiiS_iS__param_4];
	ld.param.u64 	%rd6, [_Z12matMulKernelPdiiS_iS__param_5];
	cvta.to.global.u64 	%rd1, %rd8;
	cvta.to.global.u64 	%rd2, %rd7;
	mov.u32 	%r21, %ctaid.y;
	mov.u32 	%r22, %ntid.y;
	mov.u32 	%r23, %tid.y;
	mad.lo.s32 	%r1, %r21, %r22, %r23;
	mov.u32 	%r24, %ctaid.x;
	mov.u32 	%r25, %ntid.x;
	mov.u32 	%r26, %tid.x;
	mad.lo.s32 	%r2, %r24, %r25, %r26;
	setp.ge.s32 	%p1, %r1, %r20;
	setp.ge.s32 	%p2, %r2, %r19;
	or.pred  	%p3, %p1, %p2;
	@%p3 bra 	$L__BB0_14;
	setp.lt.s32 	%p4, %r18, 1;
	mov.f64 	%fd67, 0d0000000000000000;
	@%p4 bra 	$L__BB0_13;
	mul.lo.s32 	%r3, %r18, %r1;
	and.b32  	%r4, %r18, 7;
	setp.lt.u32 	%p5, %r18, 8;
	mov.f64 	%fd67, 0d0000000000000000;
	mov.b32 	%r39, 0;
	@%p5 bra 	$L__BB0_5;
	and.b32  	%r39, %r18, 2147483640;
	neg.s32 	%r37, %r39;
	shl.b32 	%r7, %r19, 3;
	mul.wide.u32 	%rd9, %r3, 8;
	add.s64 	%rd10, %rd9, %rd2;
	add.s64 	%rd52, %rd10, 32;
	mov.f64 	%fd67, 0d0000000000000000;
	mul.wide.s32 	%rd13, %r19, 8;
	mov.u32 	%r36, %r2;
$L__BB0_4:
	.pragma "nounroll";
	ld.global.f64 	%fd17, [%rd52+-32];
	mul.wide.s32 	%rd11, %r36, 8;
	add.s64 	%rd12, %rd1, %rd11;
	ld.global.f64 	%fd18, [%rd12];
	fma.rn.f64 	%fd19, %fd17, %fd18, %fd67;
	ld.global.f64 	%fd20, [%rd52+-24];
	add.s64 	%rd14, %rd12, %rd13;
	ld.global.f64 	%fd21, [%rd14];
	fma.rn.f64 	%fd22, %fd20, %fd21, %fd19;
	ld.global.f64 	%fd23, [%rd52+-16];
	add.s64 	%rd15, %rd14, %rd13;
	ld.global.f64 	%fd24, [%rd15];
	fma.rn.f64 	%fd25, %fd23, %fd24, %fd22;
	ld.global.f64 	%fd26, [%rd52+-8];
	add.s64 	%rd16, %rd15, %rd13;
	ld.global.f64 	%fd27, [%rd16];
	fma.rn.f64 	%fd28, %fd26, %fd27, %fd25;
	ld.global.f64 	%fd29, [%rd52];
	add.s64 	%rd17, %rd16, %rd13;
	ld.global.f64 	%fd30, [%rd17];
	fma.rn.f64 	%fd31, %fd29, %fd30, %fd28;
	ld.global.f64 	%fd32, [%rd52+8];
	add.s64 	%rd18, %rd17, %rd13;
	ld.global.f64 	%fd33, [%rd18];
	fma.rn.f64 	%fd34, %fd32, %fd33, %fd31;
	ld.global.f64 	%fd35, [%rd52+16];
	add.s64 	%rd19, %rd18, %rd13;
	ld.global.f64 	%fd36, [%rd19];
	fma.rn.f64 	%fd37, %fd35, %fd36, %fd34;
	ld.global.f64 	%fd38, [%rd52+24];
	add.s64 	%rd20, %rd19, %rd13;
	ld.global.f64 	%fd39, [%rd20];
	fma.rn.f64 	%fd67, %fd38, %fd39, %fd37;
	add.s32 	%r37, %r37, 8;
	add.s32 	%r36, %r36, %r7;
	add.s64 	%rd52, %rd52, 64;
	setp.ne.s32 	%p6, %r37, 0;
	@%p6 bra 	$L__BB0_4;
$L__BB0_5:
	setp.eq.s32 	%p7, %r4, 0;
	@%p7 bra 	$L__BB0_13;
	and.b32  	%r13, %r18, 3;
	setp.lt.u32 	%p8, %r4, 4;
	@%p8 bra 	$L__BB0_8;
	add.s32 	%r28, %r39, %r3;
	mul.wide.u32 	%rd21, %r28, 8;
	add.s64 	%rd22, %rd2, %rd21;
	ld.global.f64 	%fd41, [%rd22];
	mad.lo.s32 	%r29, %r39, %r19, %r2;
	mul.wide.s32 	%rd23, %r29, 8;
	add.s64 	%rd24, %rd1, %rd23;
	ld.global.f64 	%fd42, [%rd24];
	fma.rn.f64 	%fd43, %fd41, %fd42, %fd67;
	cvt.u64.u32 	%rd25, %r3;
	cvt.u64.u32 	%rd26, %r39;
	add.s64 	%rd27, %rd26, %rd25;
	shl.b64 	%rd28, %rd27, 3;
	add.s64 	%rd29, %rd2, %rd28;
	ld.global.f64 	%fd44, [%rd29+8];
	mul.wide.s32 	%rd30, %r19, 8;
	add.s64 	%rd31, %rd24, %rd30;
	ld.global.f64 	%fd45, [%rd31];
	fma.rn.f64 	%fd46, %fd44, %fd45, %fd43;
	ld.global.f64 	%fd47, [%rd29+16];
	add.s64 	%rd32, %rd31, %rd30;
	ld.global.f64 	%fd48, [%rd32];
	fma.rn.f64 	%fd49, %fd47, %fd48, %fd46;
	ld.global.f64 	%fd50, [%rd29+24];
	add.s64 	%rd33, %rd32, %rd30;
	ld.global.f64 	%fd51, [%rd33];
	fma.rn.f64 	%fd67, %fd50, %fd51, %fd49;
	add.s32 	%r39, %r39, 4;
$L__BB0_8:
	setp.eq.s32 	%p9, %r13, 0;
	@%p9 bra 	$L__BB0_13;
	setp.eq.s32 	%p10, %r13, 1;
	@%p10 bra 	$L__BB0_11;
	add.s32 	%r30, %r39, %r3;
	mul.wide.u32 	%rd34, %r30, 8;
	add.s64 	%rd35, %rd2, %rd34;
	ld.global.f64 	%fd53, [%rd35];
	mad.lo.s32 	%r31, %r39, %r19, %r2;
	mul.wide.s32 	%rd36, %r31, 8;
	add.s64 	%rd37, %rd1, %rd36;
	ld.global.f64 	%fd54, [%rd37];
	fma.rn.f64 	%fd55, %fd53, %fd54, %fd67;
	cvt.u64.u32 	%rd38, %r3;
	cvt.u64.u32 	%rd39, %r39;
	add.s64 	%rd40, %rd39, %rd38;
	shl.b64 	%rd41, %rd40, 3;
	add.s64 	%rd42, %rd2, %rd41;
	ld.global.f64 	%fd56, [%rd42+8];
	mul.wide.s32 	%rd43, %r19, 8;
	add.s64 	%rd44, %rd37, %rd43;
	ld.global.f64 	%fd57, [%rd44];
	fma.rn.f64 	%fd67, %fd56, %fd57, %fd55;
	add.s32 	%r39, %r39, 2;
$L__BB0_11:
	and.b32  	%r32, %r18, 1;
	setp.eq.b32 	%p11, %r32, 1;
	not.pred 	%p12, %p11;
	@%p12 bra 	$L__BB0_13;
	add.s32 	%r33, %r39, %r3;
	mul.wide.u32 	%rd45, %r33, 8;
	add.s64 	%rd46, %rd2, %rd45;
	ld.global.f64 	%fd58, [%rd46];
	mad.lo.s32 	%r34, %r39, %r19, %r2;
	mul.wide.s32 	%rd47, %r34, 8;
	add.s64 	%rd48, %rd1, %rd47;
	ld.global.f64 	%fd59, [%rd48];
	fma.rn.f64 	%fd67, %fd58, %fd59, %fd67;
$L__BB0_13:
	mad.lo.s32 	%r35, %r19, %r1, %r2;
	cvta.to.global.u64 	%rd49, %rd6;
	mul.wide.s32 	%rd50, %r35, 8;
	add.s64 	%rd51, %rd49, %rd50;
	st.global.f64 	[%rd51], %fd67;
$L__BB0_14:
	ret;

}
	// .globl	_Z14subtractKernelPdS_S_i
.visible .entry _Z14subtractKernelPdS_S_i(
	.param .u64 .ptr .align 1 _Z14subtractKernelPdS_S_i_param_0,
	.param .u64 .ptr .align 1 _Z14subtractKernelPdS_S_i_param_1,
	.param .u64 .ptr .align 1 _Z14subtractKernelPdS_S_i_param_2,
	.param .u32 _Z14subtractKernelPdS_S_i_param_3
)
{
	.reg .pred 	%p<2>;
	.reg .b32 	%r<6>;
	.reg .b64 	%rd<11>;
	.reg .b64 	%fd<4>;

	ld.param.u64 	%rd1, [_Z14subtractKernelPdS_S_i_param_0];
	ld.param.u64 	%rd2, [_Z14subtractKernelPdS_S_i_param_1];
	ld.param.u64 	%rd3, [_Z14subtractKernelPdS_S_i_param_2];
	ld.param.u32 	%r2, [_Z14subtractKernelPdS_S_i_param_3];
	mov.u32 	%r3, %ctaid.x;
	mov.u32 	%r4, %ntid.x;
	mov.u32 	%r5, %tid.x;
	mad.lo.s32 	%r1, %r3, %r4, %r5;
	setp.ge.s32 	%p1, %r1, %r2;
	@%p1 bra 	$L__BB1_2;
	cvta.to.global.u64 	%rd4, %rd1;
	cvta.to.global.u64 	%rd5, %rd2;
	cvta.to.global.u64 	%rd6, %rd3;
	mul.wide.s32 	%rd7, %r1, 8;
	add.s64 	%rd8, %rd4, %rd7;
	ld.global.f64 	%fd1, [%rd8];
	add.s64 	%rd9, %rd5, %rd7;
	ld.global.f64 	%fd2, [%rd9];
	sub.f64 	%fd3, %fd1, %fd2;
	add.s64 	%rd10, %rd6, %rd7;
	st.global.f64 	[%rd10], %fd3;
$L__BB1_2:
	ret;

}
	// .globl	_Z15scalarMulKernelPddi
.visible .entry _Z15scalarMulKernelPddi(
	.param .u64 .ptr .align 1 _Z15scalarMulKernelPddi_param_0,
	.param .f64 _Z15scalarMulKernelPddi_param_1,
	.param .u32 _Z15scalarMulKernelPddi_param_2
)
{
	.reg .pred 	%p<2>;
	.reg .b32 	%r<6>;
	.reg .b64 	%rd<5>;
	.reg .b64 	%fd<4>;

	ld.param.u64 	%rd1, [_Z15scalarMulKernelPddi_param_0];
	ld.param.f64 	%fd1, [_Z15scalarMulKernelPddi_param_1];
	ld.param.u32 	%r2, [_Z15scalarMulKernelPddi_param_2];
	mov.u32 	%r3, %ctaid.x;
	mov.u32 	%r4, %ntid.x;
	mov.u32 	%r5, %tid.x;
	mad.lo.s32 	%r1, %r3, %r4, %r5;
	setp.ge.s32 	%p1, %r1, %r2;
	@%p1 bra 	$L__BB2_2;
	cvta.to.global.u64 	%rd2, %rd1;
	mul.wide.s32 	%rd3, %r1, 8;
	add.s64 	%rd4, %rd2, %rd3;
	ld.global.f64 	%fd2, [%rd4];
	mul.f64 	%fd3, %fd1, %fd2;
	st.global.f64 	[%rd4], %fd3;
$L__BB2_2:
	ret;

}


// ===== COMPILED SASS (sm_100) =====

	.target	sm_100

	.elftype	@"ET_EXEC"


//--------------------- .note.nv.tkinfo           --------------------------
	.section	.note.nv.tkinfo,"",@"SHT_NOTE"
	.sectionflags	@"SHF_NOTE_NV_TKINFO"
	.tkinfo
        /*0018*/ 	.word	0x00000002
        /*0030*/ 	.string	""
        /*0030*/ 	.string	"ptxas"
        /*0030*/ 	.string	"Cuda compilation tools, release 13.0, V13.0.88"
        /*0030*/ 	.string	"Build cuda_13.0.r13.0/compiler.36424714_0"
        /*0030*/ 	.string	"-arch sm_100 -m 64 "



//--------------------- .note.nv.cuinfo           --------------------------
	.section	.note.nv.cuinfo,"",@"SHT_NOTE"
	.sectionflags	@"SHF_NOTE_NV_CUINFO"
        /*0018*/ 	.short	0x0002
        /*001a*/ 	.short	0x0064
        /*001c*/ 	.short	0x0082
	.zero		2


//--------------------- .nv.info                  --------------------------
	.section	.nv.info,"",@"SHT_CUDA_INFO"
	.align	4


	//----- nvinfo : EIATTR_REGCOUNT
	.align		4
        /*0000*/ 	.byte	0x04, 0x2f
        /*0002*/ 	.short	(.L_1 - .L_0)
	.align		4
.L_0:
        /*0004*/ 	.word	index@(_Z12matMulKernelPdiiS_iS_)
        /*0008*/ 	.word	0x00000020


	//----- nvinfo : EIATTR_FRAME_SIZE
	.align		4
.L_1:
        /*000c*/ 	.byte	0x04, 0x11
        /*000e*/ 	.short	(.L_3 - .L_2)
	.align		4
.L_2:
        /*0010*/ 	.word	index@(_Z12matMulKernelPdiiS_iS_)
        /*0014*/ 	.word	0x00000000


	//----- nvinfo : EIATTR_REGCOUNT
	.align		4
.L_3:
        /*0018*/ 	.byte	0x04, 0x2f
        /*001a*/ 	.short	(.L_5 - .L_4)
	.align		4
.L_4:
        /*001c*/ 	.word	index@(_Z14subtractKernelPdS_S_i)
        /*0020*/ 	.word	0x0000000e


	//----- nvinfo : EIATTR_FRAME_SIZE
	.align		4
.L_5:
        /*0024*/ 	.byte	0x04, 0x11
        /*0026*/ 	.short	(.L_7 - .L_6)
	.align		4
.L_6:
        /*0028*/ 	.word	index@(_Z14subtractKernelPdS_S_i)
        /*002c*/ 	.word	0x00000000


	//----- nvinfo : EIATTR_REGCOUNT
	.align		4
.L_7:
        /*0030*/ 	.byte	0x04, 0x2f
        /*0032*/ 	.short	(.L_9 - .L_8)
	.align		4
.L_8:
        /*0034*/ 	.word	index@(_Z15scalarMulKernelPddi)
        /*0038*/ 	.word	0x0000000a


	//----- nvinfo : EIATTR_FRAME_SIZE
	.align		4
.L_9:
        /*003c*/ 	.byte	0x04, 0x11
        /*003e*/ 	.short	(.L_11 - .L_10)
	.align		4
.L_10:
        /*0040*/ 	.word	index@(_Z15scalarMulKernelPddi)
        /*0044*/ 	.word	0x00000000


	//----- nvinfo : EIATTR_MIN_STACK_SIZE
	.align		4
.L_11:
        /*0048*/ 	.byte	0x04, 0x12
        /*004a*/ 	.short	(.L_13 - .L_12)
	.align		4
.L_12:
        /*004c*/ 	.word	index@(_Z15scalarMulKernelPddi)
        /*0050*/ 	.word	0x00000000


	//----- nvinfo : EIATTR_MIN_STACK_SIZE
	.align		4
.L_13:
        /*0054*/ 	.byte	0x04, 0x12
        /*0056*/ 	.short	(.L_15 - .L_14)
	.align		4
.L_14:
        /*0058*/ 	.word	index@(_Z14subtractKernelPdS_S_i)
        /*005c*/ 	.word	0x00000000


	//----- nvinfo : EIATTR_MIN_STACK_SIZE
	.align		4
.L_15:
        /*0060*/ 	.byte	0x04, 0x12
        /*0062*/ 	.short	(.L_17 - .L_16)
	.align		4
.L_16:
        /*0064*/ 	.word	index@(_Z12matMulKernelPdiiS_iS_)
        /*0068*/ 	.word	0x00000000
.L_17:


//--------------------- .nv.compat                --------------------------
	.section	.nv.compat,"",@"SHT_CUDA_COMPAT_INFO"
	.align	4
        /*0000*/ 	.byte	0x02, 0x09, 0x00, 0x00, 0x02, 0x02, 0x01, 0x00, 0x02, 0x05, 0x05, 0x00, 0x03, 0x07, 0x01, 0x01
        /*0010*/ 	.byte	0x02, 0x03, 0x00, 0x00, 0x02, 0x06, 0x01, 0x00, 0x04, 0x0b, 0x08, 0x00, 0x01, 0x00, 0x00, 0x00
        /*0020*/ 	.byte	0x00, 0x00, 0x00, 0x00


//--------------------- .nv.info._Z15scalarMulKernelPddi --------------------------
	.section	.nv.info._Z15scalarMulKernelPddi,"",@"SHT_CUDA_INFO"
	.sectionflags	@""
	.align	4


	//----- nvinfo : EIATTR_CUDA_API_VERSION
	.align		4
        /*0000*/ 	.byte	0x04, 0x37
        /*0002*/ 	.short	(.L_19 - .L_18)
.L_18:
        /*0004*/ 	.word	0x00000082


	//----- nvinfo : EIATTR_KPARAM_INFO
	.align		4
.L_19:
        /*0008*/ 	.byte	0x04, 0x17
        /*000a*/ 	.short	(.L_21 - .L_20)
.L_20:
        /*000c*/ 	.word	0x00000000
        /*0010*/ 	.short	0x0002
        /*0012*/ 	.short	0x0010
        /*0014*/ 	.byte	0x00, 0xf0, 0x11, 0x00


	//----- nvinfo : EIATTR_KPARAM_INFO
	.align		4
.L_21:
        /*0018*/ 	.byte	0x04, 0x17
        /*001a*/ 	.short	(.L_23 - .L_22)
.L_22:
        /*001c*/ 	.word	0x00000000
        /*0020*/ 	.short	0x0001
        /*0022*/ 	.short	0x0008
        /*0024*/ 	.byte	0x00, 0xf0, 0x21, 0x00


	//----- nvinfo : EIATTR_KPARAM_INFO
	.align		4
.L_23:
        /*0028*/ 	.byte	0x04, 0x17
        /*002a*/ 	.short	(.L_25 - .L_24)
.L_24:
        /*002c*/ 	.word	0x00000000
        /*0030*/ 	.short	0x0000
        /*0032*/ 	.short	0x0000
        /*0034*/ 	.byte	0x00, 0xf5, 0x21, 0x00


	//----- nvinfo : EIATTR_SPARSE_MMA_MASK
	.align		4
.L_25:
        /*0038*/ 	.byte	0x03, 0x50
        /*003a*/ 	.short	0x0000


	//----- nvinfo : EIATTR_MAXREG_COUNT
	.align		4
        /*003c*/ 	.byte	0x03, 0x1b
        /*003e*/ 	.short	0x00ff


	//----- nvinfo : EIATTR_MERCURY_ISA_VERSION
	.align		4
        /*0040*/ 	.byte	0x03, 0x5f
        /*0042*/ 	.short	0x0101


	//----- nvinfo : EIATTR_VRC_CTA_INIT_COUNT
	.align		4
        /*0044*/ 	.byte	0x02, 0x4a
	.zero		1
	.zero		1


	//----- nvinfo : EIATTR_EXIT_INSTR_OFFSETS
	.align		4
        /*0048*/ 	.byte	0x04, 0x1c
        /*004a*/ 	.short	(.L_27 - .L_26)


	//   ....[0]....
.L_26:
        /*004c*/ 	.word	0x00000070


	//   ....[1]....
        /*0050*/ 	.word	0x000000f0


	//----- nvinfo : EIATTR_CBANK_PARAM_SIZE
	.align		4
.L_27:
        /*0054*/ 	.byte	0x03, 0x19
        /*0056*/ 	.short	0x0014


	//----- nvinfo : EIATTR_PARAM_CBANK
	.align		4
        /*0058*/ 	.byte	0x04, 0x0a
        /*005a*/ 	.short	(.L_29 - .L_28)
	.align		4
.L_28:
        /*005c*/ 	.word	index@(.nv.constant0._Z15scalarMulKernelPddi)
        /*0060*/ 	.short	0x0380
        /*0062*/ 	.short	0x0014


	//----- nvinfo : EIATTR_SW_WAR
	.align		4
.L_29:
        /*0064*/ 	.byte	0x04, 0x36
        /*0066*/ 	.short	(.L_31 - .L_30)
.L_30:
        /*0068*/ 	.word	0x00000008
.L_31:


//--------------------- .nv.info._Z14subtractKernelPdS_S_i --------------------------
	.section	.nv.info._Z14subtractKernelPdS_S_i,"",@"SHT_CUDA_INFO"
	.sectionflags	@""
	.align	4


	//----- nvinfo : EIATTR_CUDA_API_VERSION
	.align		4
        /*0000*/ 	.byte	0x04, 0x37
        /*0002*/ 	.short	(.L_33 - .L_32)
.L_32:
        /*0004*/ 	.word	0x00000082


	//----- nvinfo : EIATTR_KPARAM_INFO
	.align		4
.L_33:
        /*0008*/ 	.byte	0x04, 0x17
        /*000a*/ 	.short	(.L_35 - .L_34)
.L_34:
        /*000c*/ 	.word	0x00000000
        /*0010*/ 	.short	0x0003
        /*0012*/ 	.short	0x0018
        /*0014*/ 	.byte	0x00, 0xf0, 0x11, 0x00


	//----- nvinfo : EIATTR_KPARAM_INFO
	.align		4
.L_35:
        /*0018*/ 	.byte	0x04, 0x17
        /*001a*/ 	.short	(.L_37 - .L_36)
.L_36:
        /*001c*/ 	.word	0x00000000
        /*0020*/ 	.short	0x0002
        /*0022*/ 	.short	0x0010
        /*0024*/ 	.byte	0x00, 0xf5, 0x21, 0x00


	//----- nvinfo : EIATTR_KPARAM_INFO
	.align		4
.L_37:
        /*0028*/ 	.byte	0x04, 0x17
        /*002a*/ 	.short	(.L_39 - .L_38)
.L_38:
        /*002c*/ 	.word	0x00000000
        /*0030*/ 	.short	0x0001
        /*0032*/ 	.short	0x0008
        /*0034*/ 	.byte	0x00, 0xf5, 0x21, 0x00


	//----- nvinfo : EIATTR_KPARAM_INFO
	.align		4
.L_39:
        /*0038*/ 	.byte	0x04, 0x17
        /*003a*/ 	.short	(.L_41 - .L_40)
.L_40:
        /*003c*/ 	.word	0x00000000
        /*0040*/ 	.short	0x0000
        /*0042*/ 	.short	0x0000
        /*0044*/ 	.byte	0x00, 0xf5, 0x21, 0x00


	//----- nvinfo : EIATTR_SPARSE_MMA_MASK
	.align		4
.L_41:
        /*0048*/ 	.byte	0x03, 0x50
        /*004a*/ 	.short	0x0000


	//----- nvinfo : EIATTR_MAXREG_COUNT
	.align		4
        /*004c*/ 	.byte	0x03, 0x1b
        /*004e*/ 	.short	0x00ff


	//----- nvinfo : EIATTR_MERCURY_ISA_VERSION
	.align		4
        /*0050*/ 	.byte	0x03, 0x5f
        /*0052*/ 	.short	0x0101


	//----- nvinfo : EIATTR_VRC_CTA_INIT_COUNT
	.align		4
        /*0054*/ 	.byte	0x02, 0x4a
	.zero		1
	.zero		1


	//----- nvinfo : EIATTR_EXIT_INSTR_OFFSETS
	.align		4
        /*0058*/ 	.byte	0x04, 0x1c
        /*005a*/ 	.short	(.L_43 - .L_42)


	//   ....[0]....
.L_42:
        /*005c*/ 	.word	0x00000070


	//   ....[1]....
        /*0060*/ 	.word	0x00000130


	//----- nvinfo : EIATTR_CBANK_PARAM_SIZE
	.align		4
.L_43:
        /*0064*/ 	.byte	0x03, 0x19
        /*0066*/ 	.short	0x001c


	//----- nvinfo : EIATTR_PARAM_CBANK
	.align		4
        /*0068*/ 	.byte	0x04, 0x0a
        /*006a*/ 	.short	(.L_45 - .L_44)
	.align		4
.L_44:
        /*006c*/ 	.word	index@(.nv.constant0._Z14subtractKernelPdS_S_i)
        /*0070*/ 	.short	0x0380
        /*0072*/ 	.short	0x001c


	//----- nvinfo : EIATTR_SW_WAR
	.align		4
.L_45:
        /*0074*/ 	.byte	0x04, 0x36
        /*0076*/ 	.short	(.L_47 - .L_46)
.L_46:
        /*0078*/ 	.word	0x00000008
.L_47:


//--------------------- .nv.info._Z12matMulKernelPdiiS_iS_ --------------------------
	.section	.nv.info._Z12matMulKernelPdiiS_iS_,"",@"SHT_CUDA_INFO"
	.sectionflags	@""
	.align	4


	//----- nvinfo : EIATTR_CUDA_API_VERSION
	.align		4
        /*0000*/ 	.byte	0x04, 0x37
        /*0002*/ 	.short	(.L_49 - .L_48)
.L_48:
        /*0004*/ 	.word	0x00000082


	//----- nvinfo : EIATTR_KPARAM_INFO
	.align		4
.L_49:
        /*0008*/ 	.byte	0x04, 0x17
        /*000a*/ 	.short	(.L_51 - .L_50)
.L_50:
        /*000c*/ 	.word	0x00000000
        /*0010*/ 	.short	0x0005
        /*0012*/ 	.short	0x0020
        /*0014*/ 	.byte	0x00, 0xf5, 0x21, 0x00


	//----- nvinfo : EIATTR_KPARAM_INFO
	.align		4
.L_51:
        /*0018*/ 	.byte	0x04, 0x17
        /*001a*/ 	.short	(.L_53 - .L_52)
.L_52:
        /*001c*/ 	.word	0x00000000
        /*0020*/ 	.short	0x0004
        /*0022*/ 	.short	0x0018
        /*0024*/ 	.byte	0x00, 0xf0, 0x11, 0x00


	//----- nvinfo : EIATTR_KPARAM_INFO
	.align		4
.L_53:
        /*0028*/ 	.byte	0x04, 0x17
        /*002a*/ 	.short	(.L_55 - .L_54)
.L_54:
        /*002c*/ 	.word	0x00000000
        /*0030*/ 	.short	0x0003
        /*0032*/ 	.short	0x0010
        /*0034*/ 	.byte	0x00, 0xf5, 0x21, 0x00


	//----- nvinfo : EIATTR_KPARAM_INFO
	.align		4
.L_55:
        /*0038*/ 	.byte	0x04, 0x17
        /*003a*/ 	.short	(.L_57 - .L_56)
.L_56:
        /*003c*/ 	.word	0x00000000
        /*0040*/ 	.short	0x0002
        /*0042*/ 	.short	0x000c
        /*0044*/ 	.byte	0x00, 0xf0, 0x11, 0x00


	//----- nvinfo : EIATTR_KPARAM_INFO
	.align		4
.L_57:
        /*0048*/ 	.byte	0x04, 0x17
        /*004a*/ 	.short	(.L_59 - .L_58)
.L_58:
        /*004c*/ 	.word	0x00000000
        /*0050*/ 	.short	0x0001
        /*0052*/ 	.short	0x0008
        /*0054*/ 	.byte	0x00, 0xf0, 0x11, 0x00


	//----- nvinfo : EIATTR_KPARAM_INFO
	.align		4
.L_59:
        /*0058*/ 	.byte	0x04, 0x17
        /*005a*/ 	.short	(.L_61 - .L_60)
.L_60:
        /*005c*/ 	.word	0x00000000
        /*0060*/ 	.short	0x0000
        /*0062*/ 	.short	0x0000
        /*0064*/ 	.byte	0x00, 0xf5, 0x21, 0x00


	//----- nvinfo : EIATTR_SPARSE_MMA_MASK
	.align		4
.L_61:
        /*0068*/ 	.byte	0x03, 0x50
        /*006a*/ 	.short	0x0000


	//----- nvinfo : EIATTR_MAXREG_COUNT
	.align		4
        /*006c*/ 	.byte	0x03, 0x1b
        /*006e*/ 	.short	0x00ff


	//----- nvinfo : EIATTR_MERCURY_ISA_VERSION
	.align		4
        /*0070*/ 	.byte	0x03, 0x5f
        /*0072*/ 	.short	0x0101


	//----- nvinfo : EIATTR_VRC_CTA_INIT_COUNT
	.align		4
        /*0074*/ 	.byte	0x02, 0x4a
	.zero		1
	.zero		1


	//----- nvinfo : EIATTR_EXIT_INSTR_OFFSETS
	.align		4
        /*0078*/ 	.byte	0x04, 0x1c
        /*007a*/ 	.short	(.L_63 - .L_62)


	//   ....[0]....
.L_62:
        /*007c*/ 	.word	0x000000d0


	//   ....[1]....
        /*0080*/ 	.word	0x000008f0


	//----- nvinfo : EIATTR_CBANK_PARAM_SIZE
	.align		4
.L_63:
        /*0084*/ 	.byte	0x03, 0x19
        /*0086*/ 	.short	0x0028


	//----- nvinfo : EIATTR_PARAM_CBANK
	.align		4
        /*0088*/ 	.byte	0x04, 0x0a
        /*008a*/ 	.short	(.L_65 - .L_64)
	.align		4
.L_64:
        /*008c*/ 	.word	index@(.nv.constant0._Z12matMulKernelPdiiS_iS_)
        /*0090*/ 	.short	0x0380
        /*0092*/ 	.short	0x0028


	//----- nvinfo : EIATTR_SW_WAR
	.align		4
.L_65:
        /*0094*/ 	.byte	0x04, 0x36
        /*0096*/ 	.short	(.L_67 - .L_66)
.L_66:
        /*0098*/ 	.word	0x00000008
.L_67:


//--------------------- .nv.callgraph             --------------------------
	.section	.nv.callgraph,"",@"SHT_CUDA_CALLGRAPH"
	.align	4
	.sectionentsize	8
	.align		4
        /*0000*/ 	.word	0x00000000
	.align		4
        /*0004*/ 	.word	0xffffffff
	.align		4
        /*0008*/ 	.word	0x00000000
	.align		4
        /*000c*/ 	.word	0xfffffffe
	.align		4
        /*0010*/ 	.word	0x00000000
	.align		4
        /*0014*/ 	.word	0xfffffffd
	.align		4
        /*0018*/ 	.word	0x00000000
	.align		4
        /*001c*/ 	.word	0xfffffffc


//--------------------- .text._Z15scalarMulKernelPddi --------------------------
	.section	.text._Z15scalarMulKernelPddi,"ax",@progbits
	.align	128
        .global         _Z15scalarMulKernelPddi
        .type           _Z15scalarMulKernelPddi,@function
        .size           _Z15scalarMulKernelPddi,(.L_x_7 - _Z15scalarMulKernelPddi)
        .other          _Z15scalarMulKernelPddi,@"STO_CUDA_ENTRY STV_DEFAULT"
_Z15scalarMulKernelPddi:
.text._Z15scalarMulKernelPddi:
[----:B------:R-:W-:Y:S01]  /*0000*/  LDC R1, c[0x0][0x37c] ;  /* 0x0000df00ff017b82 */ /* 0x000fe20000000800 */
[----:B------:R-:W0:Y:S07]  /*0010*/  S2R R0, SR_TID.X ;  /* 0x0000000000007919 */ /* 0x000e2e0000002100 */
[----:B------:R-:W0:Y:S01]  /*0020*/  S2UR UR4, SR_CTAID.X ;  /* 0x00000000000479c3 */ /* 0x000e220000002500 */
[----:B------:R-:W1:Y:S07]  /*0030*/  LDCU UR5, c[0x0][0x390] ;  /* 0x00007200ff0577ac */ /* 0x000e6e0008000800 */
[----:B------:R-:W0:Y:S02]  /*0040*/  LDC R5, c[0x0][0x360] ;  /* 0x0000d800ff057b82 */ /* 0x000e240000000800 */
[----:B0-----:R-:W-:-:S05]  /*0050*/  IMAD R5, R5, UR4, R0 ;  /* 0x0000000405057c24 */ /* 0x001fca000f8e0200 */
[----:B-1----:R-:W-:-:S13]  /*0060*/  ISETP.GE.AND P0, PT, R5, UR5, PT ;  /* 0x0000000505007c0c */ /* 0x002fda000bf06270 */
[----:B------:R-:W-:Y:S05]  /*0070*/  @P0 EXIT ;  /* 0x000000000000094d */ /* 0x000fea0003800000 */
[----:B------:R-:W0:Y:S01]  /*0080*/  LDC.64 R2, c[0x0][0x380] ;  /* 0x0000e000ff027b82 */ /* 0x000e220000000a00 */
[----:B------:R-:W1:Y:S07]  /*0090*/  LDCU.64 UR4, c[0x0][0x358] ;  /* 0x00006b00ff0477ac */ /* 0x000e6e0008000a00 */
[----:B------:R-:W2:Y:S01]  /*00a0*/  LDC.64 R6, c[0x0][0x388] ;  /* 0x0000e200ff067b82 */ /* 0x000ea20000000a00 */
[----:B0-----:R-:W-:-:S05]  /*00b0*/  IMAD.WIDE R2, R5, 0x8, R2 ;  /* 0x0000000805027825 */ /* 0x001fca00078e0202 */
[----:B-1----:R-:W2:Y:S02]  /*00c0*/  LDG.E.64 R4, desc[UR4][R2.64] ;  /* 0x0000000402047981 */ /* 0x002ea4000c1e1b00 */
[----:B--2---:R-:W-:-:S07]  /*00d0*/  DMUL R4, R4, R6 ;  /* 0x0000000604047228 */ /* 0x004fce0000000000 */
[----:B------:R-:W-:Y:S01]  /*00e0*/  STG.E.64 desc[UR4][R2.64], R4 ;  /* 0x0000000402007986 */ /* 0x000fe2000c101b04 */
[----:B------:R-:W-:Y:S05]  /*00f0*/  EXIT ;  /* 0x000000000000794d */ /* 0x000fea0003800000 */
.L_x_0:
[----:B------:R-:W-:-:S00]  /*0100*/  BRA `(.L_x_0) ;  /* 0xfffffffc00fc7947 */ /* 0x000fc0000383ffff */
[----:B------:R-:W-:-:S00]  /*0110*/  NOP ;  /* 0x0000000000007918 */ /* 0x000fc00000000000 */
        /* <DEDUP_REMOVED lines=14> */
.L_x_7:


//--------------------- .text._Z14subtractKernelPdS_S_i --------------------------
	.section	.text._Z14subtractKernelPdS_S_i,"ax",@progbits
	.align	128
        .global         _Z14subtractKernelPdS_S_i
        .type           _Z14subtractKernelPdS_S_i,@function
        .size           _Z14subtractKernelPdS_S_i,(.L_x_8 - _Z14subtractKernelPdS_S_i)
        .other          _Z14subtractKernelPdS_S_i,@"STO_CUDA_ENTRY STV_DEFAULT"
_Z14subtractKernelPdS_S_i:
.text._Z14subtractKernelPdS_S_i:
        /* <DEDUP_REMOVED lines=10> */
[----:B------:R-:W2:Y:S08]  /*00a0*/  LDC.64 R4, c[0x0][0x388] ;  /* 0x0000e200ff047b82 */ /* 0x000eb00000000a00 */
[----:B------:R-:W3:Y:S01]  /*00b0*/  LDC.64 R8, c[0x0][0x390] ;  /* 0x0000e400ff087b82 */ /* 0x000ee20000000a00 */
[----:B0-----:R-:W-:-:S06]  /*00c0*/  IMAD.WIDE R2, R11, 0x8, R2 ;  /* 0x000000080b027825 */ /* 0x001fcc00078e0202 */
[----:B-1----:R-:W4:Y:S01]  /*00d0*/  LDG.E.64 R2, desc[UR4][R2.64] ;  /* 0x0000000402027981 */ /* 0x002f22000c1e1b00 */
[----:B--2---:R-:W-:-:S06]  /*00e0*/  IMAD.WIDE R4, R11, 0x8, R4 ;  /* 0x000000080b047825 */ /* 0x004fcc00078e0204 */
[----:B------:R-:W4:Y:S01]  /*00f0*/  LDG.E.64 R4, desc[UR4][R4.64] ;  /* 0x0000000404047981 */ /* 0x000f22000c1e1b00 */
[----:B---3--:R-:W-:Y:S01]  /*0100*/  IMAD.WIDE R8, R11, 0x8, R8 ;  /* 0x000000080b087825 */ /* 0x008fe200078e0208 */
[----:B----4-:R-:W-:-:S07]  /*0110*/  DADD R6, R2, -R4 ;  /* 0x0000000002067229 */ /* 0x010fce0000000804 */
[----:B------:R-:W-:Y:S01]  /*0120*/  STG.E.64 desc[UR4][R8.64], R6 ;  /* 0x0000000608007986 */ /* 0x000fe2000c101b04 */
[----:B------:R-:W-:Y:S05]  /*0130*/  EXIT ;  /* 0x000000000000794d */ /* 0x000fea0003800000 */
.L_x_1:
        /* <DEDUP_REMOVED lines=12> */
.L_x_8:


//--------------------- .text._Z12matMulKernelPdiiS_iS_ --------------------------
	.section	.text._Z12matMulKernelPdiiS_iS_,"ax",@progbits
	.align	128
        .global         _Z12matMulKernelPdiiS_iS_
        .type           _Z12matMulKernelPdiiS_iS_,@function
        .size           _Z12matMulKernelPdiiS_iS_,(.L_x_9 - _Z12matMulKernelPdiiS_iS_)
        .other          _Z12matMulKernelPdiiS_iS_,@"STO_CUDA_ENTRY STV_DEFAULT"
_Z12matMulKernelPdiiS_iS_:
.text._Z12matMulKernelPdiiS_iS_:
[----:B------:R-:W-:Y:S01]  /*0000*/  LDC R1, c[0x0][0x37c] ;  /* 0x0000df00ff017b82 */ /* 0x000fe20000000800 */
[----:B------:R-:W0:Y:S07]  /*0010*/  S2R R4, SR_TID.X ;  /* 0x0000000000047919 */ /* 0x000e2e0000002100 */
[----:B------:R-:W1:Y:S01]  /*0020*/  LDC R2, c[0x0][0x364] ;  /* 0x0000d900ff027b82 */ /* 0x000e620000000800 */
[----:B------:R-:W2:Y:S01]  /*0030*/  LDCU UR6, c[0x0][0x388] ;  /* 0x00007100ff0677ac */ /* 0x000ea20008000800 */
[----:B------:R-:W1:Y:S06]  /*0040*/  S2R R5, SR_TID.Y ;  /* 0x0000000000057919 */ /* 0x000e6c0000002200 */
[----:B------:R-:W0:Y:S08]  /*0050*/  S2UR UR5, SR_CTAID.X ;  /* 0x00000000000579c3 */ /* 0x000e300000002500 */
[----:B------:R-:W0:Y:S08]  /*0060*/  LDC R3, c[0x0][0x360] ;  /* 0x0000d800ff037b82 */ /* 0x000e300000000800 */
[----:B------:R-:W1:Y:S08]  /*0070*/  S2UR UR4, SR_CTAID.Y ;  /* 0x00000000000479c3 */ /* 0x000e700000002600 */
[----:B------:R-:W3:Y:S01]  /*0080*/  LDC R0, c[0x0][0x398] ;  /* 0x0000e600ff007b82 */ /* 0x000ee20000000800 */
[----:B0-----:R-:W-:-:S02]  /*0090*/  IMAD R3, R3, UR5, R4 ;  /* 0x0000000503037c24 */ /* 0x001fc4000f8e0204 */
[----:B-1----:R-:W-:-:S03]  /*00a0*/  IMAD R2, R2, UR4, R5 ;  /* 0x0000000402027c24 */ /* 0x002fc6000f8e0205 */
[----:B---3--:R-:W-:-:S04]  /*00b0*/  ISETP.GE.AND P0, PT, R3, R0, PT ;  /* 0x000000000300720c */ /* 0x008fc80003f06270 */
[----:B--2---:R-:W-:-:S13]  /*00c0*/  ISETP.GE.OR P0, PT, R2, UR6, P0 ;  /* 0x0000000602007c0c */ /* 0x004fda0008706670 */
[----:B------:R-:W-:Y:S05]  /*00d0*/  @P0 EXIT ;  /* 0x000000000000094d */ /* 0x000fea0003800000 */
[----:B------:R-:W0:Y:S01]  /*00e0*/  LDC R5, c[0x0][0x38c] ;  /* 0x0000e300ff057b82 */ /* 0x000e220000000800 */
[----:B------:R-:W1:Y:S01]  /*00f0*/  LDCU.64 UR4, c[0x0][0x358] ;  /* 0x00006b00ff0477ac */ /* 0x000e620008000a00 */
[----:B------:R-:W-:Y:S02]  /*0100*/  CS2R R18, SRZ ;  /* 0x0000000000127805 */ /* 0x000fe4000001ff00 */
[----:B0-----:R-:W-:-:S13]  /*0110*/  ISETP.GE.AND P0, PT, R5, 0x1, PT ;  /* 0x000000010500780c */ /* 0x001fda0003f06270 */
[----:B-1----:R-:W-:Y:S05]  /*0120*/  @!P0 BRA `(.L_x_2) ;  /* 0x0000000400e08947 */ /* 0x002fea0003800000 */
[C---:B------:R-:W-:Y:S01]  /*0130*/  ISETP.GE.U32.AND P1, PT, R5.reuse, 0x8, PT ;  /* 0x000000080500780c */ /* 0x040fe20003f26070 */
[----:B------:R-:W-:Y:S01]  /*0140*/  HFMA2 R7, -RZ, RZ, 0, 0 ;  /* 0x00000000ff077431 */ /* 0x000fe200000001ff */
[----:B------:R-:W-:Y:S01]  /*0150*/  LOP3.LUT R4, R5, 0x7, RZ, 0xc0, !PT ;  /* 0x0000000705047812 */ /* 0x000fe200078ec0ff */
[----:B------:R-:W-:Y:S01]  /*0160*/  IMAD R6, R2, R5, RZ ;  /* 0x0000000502067224 */ /* 0x000fe200078e02ff */
[----:B------:R-:W-:Y:S02]  /*0170*/  CS2R R18, SRZ ;  /* 0x0000000000127805 */ /* 0x000fe4000001ff00 */
[----:B------:R-:W-:-:S07]  /*0180*/  ISETP.NE.AND P0, PT, R4, RZ, PT ;  /* 0x000000ff0400720c */ /* 0x000fce0003f05270 */
[----:B------:R-:W-:Y:S06]  /*0190*/  @!P1 BRA `(.L_x_3) ;  /* 0x0000000000c49947 */ /* 0x000fec0003800000 */
[----:B------:R-:W0:Y:S01]  /*01a0*/  LDC.64 R8, c[0x0][0x380] ;  /* 0x0000e000ff087b82 */ /* 0x000e220000000a00 */
[----:B------:R-:W-:Y:S01]  /*01b0*/  LOP3.LUT R7, R5, 0x7ffffff8, RZ, 0xc0, !PT ;  /* 0x7ffffff805077812 */ /* 0x000fe200078ec0ff */
[----:B------:R-:W-:Y:S01]  /*01c0*/  IMAD.MOV.U32 R27, RZ, RZ, R3 ;  /* 0x000000ffff1b7224 */ /* 0x000fe200078e0003 */
[----:B------:R-:W-:-:S03]  /*01d0*/  CS2R R18, SRZ ;  /* 0x0000000000127805 */ /* 0x000fc6000001ff00 */
[----:B------:R-:W-:Y:S02]  /*01e0*/  IMAD.MOV R26, RZ, RZ, -R7 ;  /* 0x000000ffff1a7224 */ /* 0x000fe400078e0a07 */
[----:B0-----:R-:W-:-:S03]  /*01f0*/  IMAD.WIDE.U32 R8, R6, 0x8, R8 ;  /* 0x0000000806087825 */ /* 0x001fc600078e0008 */
[----:B------:R-:W-:-:S04]  /*0200*/  IADD3 R10, P1, PT, R8, 0x20, RZ ;  /* 0x00000020080a7810 */ /* 0x000fc80007f3e0ff */
[----:B------:R-:W-:-:S09]  /*0210*/  IADD3.X R11, PT, PT, RZ, R9, RZ, P1, !PT ;  /* 0x00000009ff0b7210 */ /* 0x000fd20000ffe4ff */
.L_x_4:
[----:B------:R-:W0:Y:S01]  /*0220*/  LDC.64 R22, c[0x0][0x390] ;  /* 0x0000e400ff167b82 */ /* 0x000e220000000a00 */
[----:B------:R-:W-:Y:S01]  /*0230*/  MOV R8, R10 ;  /* 0x0000000a00087202 */ /* 0x000fe20000000f00 */
[----:B------:R-:W-:-:S05]  /*0240*/  IMAD.MOV.U32 R9, RZ, RZ, R11 ;  /* 0x000000ffff097224 */ /* 0x000fca00078e000b */
[----:B------:R-:W2:Y:S04]  /*0250*/  LDG.E.64 R14, desc[UR4][R8.64+-0x20] ;  /* 0xffffe004080e7981 */ /* 0x000ea8000c1e1b00 */
[----:B------:R-:W3:Y:S01]  /*0260*/  LDG.E.64 R10, desc[UR4][R8.64+-0x18] ;  /* 0xffffe804080a7981 */ /* 0x000ee2000c1e1b00 */
[----:B0-----:R-:W-:-:S05]  /*0270*/  IMAD.WIDE R22, R27, 0x8, R22 ;  /* 0x000000081b167825 */ /* 0x001fca00078e0216 */
[----:B------:R-:W2:Y:S01]  /*0280*/  LDG.E.64 R12, desc[UR4][R22.64] ;  /* 0x00000004160c7981 */ /* 0x000ea2000c1e1b00 */
[----:B------:R-:W-:-:S05]  /*0290*/  IMAD.WIDE R28, R0, 0x8, R22 ;  /* 0x00000008001c7825 */ /* 0x000fca00078e0216 */
[----:B------:R-:W3:Y:S01]  /*02a0*/  LDG.E.64 R16, desc[UR4][R28.64] ;  /* 0x000000041c107981 */ /* 0x000ee2000c1e1b00 */
[C---:B------:R-:W-:Y:S01]  /*02b0*/  IMAD.WIDE R24, R0.reuse, 0x8, R28 ;  /* 0x0000000800187825 */ /* 0x040fe200078e021c */
[----:B--2---:R-:W-:Y:S02]  /*02c0*/  DFMA R18, R14, R12, R18 ;  /* 0x0000000c0e12722b */ /* 0x004fe40000000012 */
[----:B------:R-:W2:Y:S04]  /*02d0*/  LDG.E.64 R14, desc[UR4][R8.64+-0x10] ;  /* 0xfffff004080e7981 */ /* 0x000ea8000c1e1b00 */
[----:B------:R-:W2:Y:S01]  /*02e0*/  LDG.E.64 R12, desc[UR4][R24.64] ;  /* 0x00000004180c7981 */ /* 0x000ea2000c1e1b00 */
[----:B------:R-:W-:Y:S01]  /*02f0*/  IMAD.WIDE R20, R0, 0x8, R24 ;  /* 0x0000000800147825 */ /* 0x000fe200078e0218 */
[----:B---3--:R-:W-:-:S02]  /*0300*/  DFMA R16, R10, R16, R18 ;  /* 0x000000100a10722b */ /* 0x008fc40000000012 */
[----:B------:R-:W3:Y:S04]  /*0310*/  LDG.E.64 R10, desc[UR4][R8.64+-0x8] ;  /* 0xfffff804080a7981 */ /* 0x000ee8000c1e1b00 */
        /* <DEDUP_REMOVED lines=9> */
[----:B------:R-:W-:-:S03]  /*03b0*/  IMAD.WIDE R24, R0, 0x8, R28 ;  /* 0x0000000800187825 */ /* 0x000fc600078e021c */
[----:B------:R-:W4:Y:S01]  /*03c0*/  LDG.E.64 R22, desc[UR4][R8.64+0x18] ;  /* 0x0000180408167981 */ /* 0x000f22000c1e1b00 */
[----:B------:R-:W-:-:S06]  /*03d0*/  IMAD.WIDE R20, R0, 0x8, R24 ;  /* 0x0000000800147825 */ /* 0x000fcc00078e0218 */
[----:B------:R-:W4:Y:S01]  /*03e0*/  LDG.E.64 R20, desc[UR4][R20.64] ;  /* 0x0000000414147981 */ /* 0x000f22000c1e1b00 */
[----:B--2---:R-:W-:-:S03]  /*03f0*/  DFMA R14, R16, R14, R18 ;  /* 0x0000000e100e722b */ /* 0x004fc60000000012 */
[----:B------:R-:W2:Y:S04]  /*0400*/  LDG.E.64 R16, desc[UR4][R8.64+0x10] ;  /* 0x0000100408107981 */ /* 0x000ea8000c1e1b00 */
[----:B------:R-:W2:Y:S01]  /*0410*/  LDG.E.64 R18, desc[UR4][R24.64] ;  /* 0x0000000418127981 */ /* 0x000ea2000c1e1b00 */
[----:B------:R-:W-:Y:S01]  /*0420*/  IADD3 R26, PT, PT, R26, 0x8, RZ ;  /* 0x000000081a1a7810 */ /* 0x000fe20007ffe0ff */
[----:B---3--:R-:W-:-:S03]  /*0430*/  DFMA R10, R10, R12, R14 ;  /* 0x0000000c0a0a722b */ /* 0x008fc6000000000e */
[----:B------:R-:W-:Y:S02]  /*0440*/  ISETP.NE.AND P1, PT, R26, RZ, PT ;  /* 0x000000ff1a00720c */ /* 0x000fe40003f25270 */
[----:B------:R-:W-:-:S03]  /*0450*/  LEA R27, R0, R27, 0x3 ;  /* 0x0000001b001b7211 */ /* 0x000fc600078e18ff */
[----:B--2---:R-:W-:Y:S01]  /*0460*/  DFMA R18, R16, R18, R10 ;  /* 0x000000121012722b */ /* 0x004fe2000000000a */
[----:B------:R-:W-:-:S07]  /*0470*/  IADD3 R10, P2, PT, R8, 0x40, RZ ;  /* 0x00000040080a7810 */ /* 0x000fce0007f5e0ff */
[----:B----4-:R-:W-:Y:S01]  /*0480*/  DFMA R18, R22, R20, R18 ;  /* 0x000000141612722b */ /* 0x010fe20000000012 */
[----:B------:R-:W-:Y:S01]  /*0490*/  IMAD.X R11, RZ, RZ, R9, P2 ;  /* 0x000000ffff0b7224 */ /* 0x000fe200010e0609 */
[----:B------:R-:W-:Y:S09]  /*04a0*/  @P1 BRA `(.L_x_4) ;  /* 0xfffffffc005c1947 */ /* 0x000ff2000383ffff */
.L_x_3:
[----:B------:R-:W-:Y:S05]  /*04b0*/  @!P0 BRA `(.L_x_2) ;  /* 0x0000000000fc8947 */ /* 0x000fea0003800000 */
[----:B------:R-:W-:Y:S02]  /*04c0*/  ISETP.GE.U32.AND P1, PT, R4, 0x4, PT ;  /* 0x000000040400780c */ /* 0x000fe40003f26070 */
[----:B------:R-:W-:-:S04]  /*04d0*/  LOP3.LUT R26, R5, 0x3, RZ, 0xc0, !PT ;  /* 0x00000003051a7812 */ /* 0x000fc800078ec0ff */
[----:B------:R-:W-:-:S07]  /*04e0*/  ISETP.NE.AND P0, PT, R26, RZ, PT ;  /* 0x000000ff1a00720c */ /* 0x000fce0003f05270 */
[----:B------:R-:W-:Y:S06]  /*04f0*/  @!P1 BRA `(.L_x_5) ;  /* 0x00000000006c9947 */ /* 0x000fec0003800000 */
[----:B------:R-:W0:Y:S01]  /*0500*/  LDC.64 R24, c[0x0][0x380] ;  /* 0x0000e000ff187b82 */ /* 0x000e220000000a00 */
[----:B------:R-:W1:Y:S01]  /*0510*/  LDCU.64 UR6, c[0x0][0x380] ;  /* 0x00007000ff0677ac */ /* 0x000e620008000a00 */
[C---:B------:R-:W-:Y:S01]  /*0520*/  IMAD.IADD R9, R6.reuse, 0x1, R7 ;  /* 0x0000000106097824 */ /* 0x040fe200078e0207 */
[----:B------:R-:W-:Y:S01]  /*0530*/  IADD3 R4, P1, PT, R6, R7, RZ ;  /* 0x0000000706047210 */ /* 0x000fe20007f3e0ff */
[----:B------:R-:W-:-:S04]  /*0540*/  IMAD R13, R7, R0, R3 ;  /* 0x00000000070d7224 */ /* 0x000fc800078e0203 */
[----:B------:R-:W2:Y:S01]  /*0550*/  LDC.64 R10, c[0x0][0x390] ;  /* 0x0000e400ff0a7b82 */ /* 0x000ea20000000a00 */
[----:B0-----:R-:W-:-:S06]  /*0560*/  IMAD.WIDE.U32 R24, R9, 0x8, R24 ;  /* 0x0000000809187825 */ /* 0x001fcc00078e0018 */
[----:B------:R-:W3:Y:S01]  /*0570*/  LDG.E.64 R24, desc[UR4][R24.64] ;  /* 0x0000000418187981 */ /* 0x000ee2000c1e1b00 */
[----:B--2---:R-:W-:Y:S01]  /*0580*/  IMAD.WIDE R10, R13, 0x8, R10 ;  /* 0x000000080d0a7825 */ /* 0x004fe200078e020a */
[----:B------:R-:W-:Y:S02]  /*0590*/  IADD3.X R13, PT, PT, RZ, RZ, RZ, P1, !PT ;  /* 0x000000ffff0d7210 */ /* 0x000fe40000ffe4ff */
[----:B-1----:R-:W-:Y:S02]  /*05a0*/  LEA R28, P1, R4, UR6, 0x3 ;  /* 0x00000006041c7c11 */ /* 0x002fe4000f8218ff */
[----:B------:R-:W3:Y:S01]  /*05b0*/  LDG.E.64 R8, desc[UR4][R10.64] ;  /* 0x000000040a087981 */ /* 0x000ee2000c1e1b00 */
[----:B------:R-:W-:Y:S01]  /*05c0*/  IMAD.WIDE R14, R0, 0x8, R10 ;  /* 0x00000008000e7825 */ /* 0x000fe200078e020a */
[----:B------:R-:W-:-:S05]  /*05d0*/  LEA.HI.X R29, R4, UR7, R13, 0x3, P1 ;  /* 0x00000007041d7c11 */ /* 0x000fca00088f1c0d */
[----:B------:R-:W2:Y:S01]  /*05e0*/  LDG.E.64 R12, desc[UR4][R28.64+0x8] ;  /* 0x000008041c0c7981 */ /* 0x000ea2000c1e1b00 */
[----:B------:R-:W-:-:S03]  /*05f0*/  IMAD.WIDE R20, R0, 0x8, R14 ;  /* 0x0000000800147825 */ /* 0x000fc600078e020e */
[----:B------:R-:W2:Y:S04]  /*0600*/  LDG.E.64 R10, desc[UR4][R14.64] ;  /* 0x000000040e0a7981 */ /* 0x000ea8000c1e1b00 */
[----:B------:R-:W4:Y:S01]  /*0610*/  LDG.E.64 R16, desc[UR4][R20.64] ;  /* 0x0000000414107981 */ /* 0x000f22000c1e1b00 */
[----:B------:R-:W-:-:S03]  /*0620*/  IMAD.WIDE R22, R0, 0x8, R20 ;  /* 0x0000000800167825 */ /* 0x000fc600078e0214 */
[----:B------:R-:W4:Y:S04]  /*0630*/  LDG.E.64 R14, desc[UR4][R28.64+0x10] ;  /* 0x000010041c0e7981 */ /* 0x000f28000c1e1b00 */
[----:B------:R-:W5:Y:S04]  /*0640*/  LDG.E.64 R20, desc[UR4][R28.64+0x18] ;  /* 0x000018041c147981 */ /* 0x000f68000c1e1b00 */
[----:B------:R-:W5:Y:S01]  /*0650*/  LDG.E.64 R22, desc[UR4][R22.64] ;  /* 0x0000000416167981 */ /* 0x000f62000c1e1b00 */
[----:B------:R-:W-:Y:S01]  /*0660*/  VIADD R7, R7, 0x4 ;  /* 0x0000000407077836 */ /* 0x000fe20000000000 */
[----:B---3--:R-:W-:-:S08]  /*0670*/  DFMA R8, R24, R8, R18 ;  /* 0x000000081808722b */ /* 0x008fd00000000012 */
[----:B--2---:R-:W-:-:S08]  /*0680*/  DFMA R8, R12, R10, R8 ;  /* 0x0000000a0c08722b */ /* 0x004fd00000000008 */
[----:B----4-:R-:W-:-:S08]  /*0690*/  DFMA R8, R14, R16, R8 ;  /* 0x000000100e08722b */ /* 0x010fd00000000008 */
[----:B-----5:R-:W-:-:S11]  /*06a0*/  DFMA R18, R20, R22, R8 ;  /* 0x000000161412722b */ /* 0x020fd60000000008 */
.L_x_5:
[----:B------:R-:W-:Y:S05]  /*06b0*/  @!P0 BRA `(.L_x_2) ;  /* 0x00000000007c8947 */ /* 0x000fea0003800000 */
[----:B------:R-:W-:Y:S02]  /*06c0*/  ISETP.NE.AND P1, PT, R26, 0x1, PT ;  /* 0x000000011a00780c */ /* 0x000fe40003f25270 */
[----:B------:R-:W-:-:S04]  /*06d0*/  LOP3.LUT R5, R5, 0x1, RZ, 0xc0, !PT ;  /* 0x0000000105057812 */ /* 0x000fc800078ec0ff */
[----:B------:R-:W-:-:S07]  /*06e0*/  ISETP.NE.U32.AND P0, PT, R5, 0x1, PT ;  /* 0x000000010500780c */ /* 0x000fce0003f05070 */
[----:B------:R-:W0:Y:S01]  /*06f0*/  @P1 LDC.64 R8, c[0x0][0x380] ;  /* 0x0000e000ff081b82 */ /* 0x000e220000000a00 */
[CC--:B------:R-:W-:Y:S01]  /*0700*/  @P1 IADD3 R13, PT, PT, R6.reuse, R7.reuse, RZ ;  /* 0x00000007060d1210 */ /* 0x0c0fe20007ffe0ff */
[C---:B------:R-:W-:Y:S01]  /*0710*/  @P1 IMAD R17, R7.reuse, R0, R3 ;  /* 0x0000000007111224 */ /* 0x040fe200078e0203 */
[----:B------:R-:W-:Y:S01]  /*0720*/  @P1 IADD3 R16, P2, PT, R6, R7, RZ ;  /* 0x0000000706101210 */ /* 0x000fe20007f5e0ff */
[----:B------:R-:W-:-:S04]  /*0730*/  @P1 VIADD R7, R7, 0x2 ;  /* 0x0000000207071836 */ /* 0x000fc80000000000 */
[----:B------:R-:W1:Y:S08]  /*0740*/  @P1 LDC.64 R20, c[0x0][0x390] ;  /* 0x0000e400ff141b82 */ /* 0x000e700000000a00 */
[----:B------:R-:W2:Y:S08]  /*0750*/  @P1 LDC.64 R14, c[0x0][0x380] ;  /* 0x0000e000ff0e1b82 */ /* 0x000eb00000000a00 */
[----:B------:R-:W3:Y:S01]  /*0760*/  @!P0 LDC.64 R10, c[0x0][0x380] ;  /* 0x0000e000ff0a8b82 */ /* 0x000ee20000000a00 */
[----:B0-----:R-:W-:-:S06]  /*0770*/  @P1 IMAD.WIDE.U32 R12, R13, 0x8, R8 ;  /* 0x000000080d0c1825 */ /* 0x001fcc00078e0008 */
[----:B------:R-:W4:Y:S01]  /*0780*/  @P1 LDG.E.64 R12, desc[UR4][R12.64] ;  /* 0x000000040c0c1981 */ /* 0x000f22000c1e1b00 */
[----:B------:R-:W0:Y:S01]  /*0790*/  @!P0 LDC.64 R4, c[0x0][0x390] ;  /* 0x0000e400ff048b82 */ /* 0x000e220000000a00 */
[----:B-1----:R-:W-:Y:S01]  /*07a0*/  @P1 IMAD.WIDE R20, R17, 0x8, R20 ;  /* 0x0000000811141825 */ /* 0x002fe200078e0214 */
[----:B------:R-:W-:-:S04]  /*07b0*/  @P1 IADD3.X R17, PT, PT, RZ, RZ, RZ, P2, !PT ;  /* 0x000000ffff111210 */ /* 0x000fc800017fe4ff */
[----:B------:R-:W4:Y:S01]  /*07c0*/  @P1 LDG.E.64 R8, desc[UR4][R20.64] ;  /* 0x0000000414081981 */ /* 0x000f22000c1e1b00 */
[----:B--2---:R-:W-:Y:S01]  /*07d0*/  @P1 LEA R14, P2, R16, R14, 0x3 ;  /* 0x0000000e100e1211 */ /* 0x004fe200078418ff */
[----:B------:R-:W-:-:S03]  /*07e0*/  @P1 IMAD.WIDE R22, R0, 0x8, R20 ;  /* 0x0000000800161825 */ /* 0x000fc600078e0214 */
[----:B------:R-:W-:Y:S01]  /*07f0*/  @P1 LEA.HI.X R15, R16, R15, R17, 0x3, P2 ;  /* 0x0000000f100f1211 */ /* 0x000fe200010f1c11 */
[----:B------:R-:W-:Y:S01]  /*0800*/  @!P0 IMAD R25, R7, R0, R3 ;  /* 0x0000000007198224 */ /* 0x000fe200078e0203 */
[----:B------:R-:W-:Y:S02]  /*0810*/  @!P0 IADD3 R17, PT, PT, R6, R7, RZ ;  /* 0x0000000706118210 */ /* 0x000fe40007ffe0ff */
[----:B------:R-:W2:Y:S04]  /*0820*/  @P1 LDG.E.64 R6, desc[UR4][R22.64] ;  /* 0x0000000416061981 */ /* 0x000ea8000c1e1b00 */
[----:B------:R-:W2:Y:S01]  /*0830*/  @P1 LDG.E.64 R14, desc[UR4][R14.64+0x8] ;  /* 0x000008040e0e1981 */ /* 0x000ea2000c1e1b00 */
[----:B---3--:R-:W-:-:S04]  /*0840*/  @!P0 IMAD.WIDE.U32 R10, R17, 0x8, R10 ;  /* 0x00000008110a8825 */ /* 0x008fc800078e000a */
[----:B0-----:R-:W-:Y:S02]  /*0850*/  @!P0 IMAD.WIDE R4, R25, 0x8, R4 ;  /* 0x0000000819048825 */ /* 0x001fe400078e0204 */
[----:B------:R-:W3:Y:S04]  /*0860*/  @!P0 LDG.E.64 R10, desc[UR4][R10.64] ;  /* 0x000000040a0a8981 */ /* 0x000ee8000c1e1b00 */
[----:B------:R-:W3:Y:S01]  /*0870*/  @!P0 LDG.E.64 R4, desc[UR4][R4.64] ;  /* 0x0000000404048981 */ /* 0x000ee2000c1e1b00 */
[----:B----4-:R-:W-:-:S08]  /*0880*/  @P1 DFMA R8, R12, R8, R18 ;  /* 0x000000080c08122b */ /* 0x010fd00000000012 */
[----:B--2---:R-:W-:-:S08]  /*0890*/  @P1 DFMA R18, R14, R6, R8 ;  /* 0x000000060e12122b */ /* 0x004fd00000000008 */
[----:B---3--:R-:W-:-:S11]  /*08a0*/  @!P0 DFMA R18, R10, R4, R18 ;  /* 0x000000040a12822b */ /* 0x008fd60000000012 */
.L_x_2:
[----:B------:R-:W0:Y:S01]  /*08b0*/  LDC.64 R4, c[0x0][0x3a0] ;  /* 0x0000e800ff047b82 */ /* 0x000e220000000a00 */
[----:B------:R-:W-:-:S04]  /*08c0*/  IMAD R3, R2, R0, R3 ;  /* 0x0000000002037224 */ /* 0x000fc800078e0203 */
[----:B0-----:R-:W-:-:S05]  /*08d0*/  IMAD.WIDE R2, R3, 0x8, R4 ;  /* 0x0000000803027825 */ /* 0x001fca00078e0204 */
[----:B------:R-:W-:Y:S01]  /*08e0*/  STG.E.64 desc[UR4][R2.64], R18 ;  /* 0x0000001202007986 */ /* 0x000fe2000c101b04 */
[----:B------:R-:W-:Y:S05]  /*08f0*/  EXIT ;  /* 0x000000000000794d */ /* 0x000fea0003800000 */
.L_x_6:
        /* <DEDUP_REMOVED lines=16> */
.L_x_9:


//--------------------- .nv.shared.reserved.0     --------------------------
	.section	.nv.shared.reserved.0,"aw",@nobits
	.weak		__nv_reservedSMEM_offset_0_alias
	.size		__nv_reservedSMEM_offset_0_alias, 0, 64
	.other		__nv_reservedSMEM_offset_0_alias,@"STO_CUDA_RESERVED_SHARED STV_DEFAULT"
__nv_reservedSMEM_offset_0_alias:
	.zero		0
	.zero		64


//--------------------- .nv.constant0._Z15scalarMulKernelPddi --------------------------
	.section	.nv.constant0._Z15scalarMulKernelPddi,"a",@progbits
	.sectionflags	@""
	.align	4
.nv.constant0._Z15scalarMulKernelPddi:
	.zero		916


//--------------------- .nv.constant0._Z14subtractKernelPdS_S_i --------------------------
	.section	.nv.constant0._Z14subtractKernelPdS_S_i,"a",@progbits
	.sectionflags	@""
	.align	4
.nv.constant0._Z14subtractKernelPdS_S_i:
	.zero		924


//--------------------- .nv.constant0._Z12matMulKernelPdiiS_iS_ --------------------------
	.section	.nv.constant0._Z12matMulKernelPdiiS_iS_,"a",@progbits
	.sectionflags	@""
	.align	4
.nv.constant0._Z12matMulKernelPdiiS_iS_:
	.zero		936


//--------------------- SYMBOLS --------------------------

	.type		.nv.reservedSmem.offset0,@object
	.size		.nv.reservedSmem.offset0,0x4
